//
// Generated by NVIDIA NVVM Compiler
//
// Compiler Build ID: CL-36424714
// Cuda compilation tools, release 13.0, V13.0.88
// Based on NVVM 20.0.0
//

.version 9.0
.target sm_100
.address_size 64

	// .globl	_Z12matMulKernelPfS_S_i

.visible .entry _Z12matMulKernelPfS_S_i(
	.param .u64 .ptr .align 1 _Z12matMulKernelPfS_S_i_param_0,
	.param .u64 .ptr .align 1 _Z12matMulKernelPfS_S_i_param_1,
	.param .u64 .ptr .align 1 _Z12matMulKernelPfS_S_i_param_2,
	.param .u32 _Z12matMulKernelPfS_S_i_param_3
)
{
	.reg .pred 	%p<10>;
	.reg .b32 	%r<41>;
	.reg .b32 	%f<67>;
	.reg .b64 	%rd<60>;

	ld.param.u64 	%rd13, [_Z12matMulKernelPfS_S_i_param_0];
	ld.param.u64 	%rd14, [_Z12matMulKernelPfS_S_i_param_1];
	ld.param.u32 	%r17, [_Z12matMulKernelPfS_S_i_param_3];
	cvta.to.global.u64 	%rd1, %rd14;
	cvta.to.global.u64 	%rd2, %rd13;
	mov.u32 	%r18, %ntid.x;
	mov.u32 	%r19, %ctaid.x;
	mov.u32 	%r20, %tid.x;
	mad.lo.s32 	%r1, %r18, %r19, %r20;
	mov.u32 	%r21, %ntid.y;
	mov.u32 	%r22, %ctaid.y;
	mov.u32 	%r23, %tid.y;
	mad.lo.s32 	%r2, %r21, %r22, %r23;
	max.s32 	%r24, %r2, %r1;
	setp.ge.s32 	%p1, %r24, %r17;
	@%p1 bra 	$L__BB0_13;
	mul.lo.s32 	%r3, %r17, %r2;
	and.b32  	%r4, %r17, 7;
	setp.lt.u32 	%p2, %r17, 8;
	mov.f32 	%f66, 0f00000000;
	mov.b32 	%r39, 0;
	@%p2 bra 	$L__BB0_4;
	and.b32  	%r26, %r17, 2147483640;
	neg.s32 	%r37, %r26;
	mul.wide.s32 	%rd3, %r17, 28;
	mul.wide.s32 	%rd4, %r17, 24;
	mul.wide.s32 	%rd5, %r17, 20;
	mul.wide.s32 	%rd6, %r17, 16;
	mul.wide.s32 	%rd7, %r17, 12;
	mul.wide.s32 	%rd8, %r17, 8;
	mul.wide.u32 	%rd15, %r3, 4;
	add.s64 	%rd16, %rd15, %rd1;
	add.s64 	%rd59, %rd16, 16;
	mov.f32 	%f66, 0f00000000;
	mov.u32 	%r36, %r1;
$L__BB0_3:
	.pragma "nounroll";
	and.b32  	%r39, %r17, 2147483640;
	mul.wide.s32 	%rd17, %r36, 4;
	add.s64 	%rd18, %rd2, %rd17;
	ld.global.f32 	%f16, [%rd18];
	ld.global.f32 	%f17, [%rd59+-16];
	fma.rn.f32 	%f18, %f16, %f17, %f66;
	mul.wide.s32 	%rd19, %r17, 4;
	add.s64 	%rd20, %rd18, %rd19;
	ld.global.f32 	%f19, [%rd20];
	ld.global.f32 	%f20, [%rd59+-12];
	fma.rn.f32 	%f21, %f19, %f20, %f18;
	add.s64 	%rd21, %rd18, %rd8;
	ld.global.f32 	%f22, [%rd21];
	ld.global.f32 	%f23, [%rd59+-8];
	fma.rn.f32 	%f24, %f22, %f23, %f21;
	add.s64 	%rd22, %rd18, %rd7;
	ld.global.f32 	%f25, [%rd22];
	ld.global.f32 	%f26, [%rd59+-4];
	fma.rn.f32 	%f27, %f25, %f26, %f24;
	add.s64 	%rd23, %rd18, %rd6;
	ld.global.f32 	%f28, [%rd23];
	ld.global.f32 	%f29, [%rd59];
	fma.rn.f32 	%f30, %f28, %f29, %f27;
	add.s64 	%rd24, %rd18, %rd5;
	ld.global.f32 	%f31, [%rd24];
	ld.global.f32 	%f32, [%rd59+4];
	fma.rn.f32 	%f33, %f31, %f32, %f30;
	add.s64 	%rd25, %rd18, %rd4;
	ld.global.f32 	%f34, [%rd25];
	ld.global.f32 	%f35, [%rd59+8];
	fma.rn.f32 	%f36, %f34, %f35, %f33;
	add.s64 	%rd26, %rd18, %rd3;
	ld.global.f32 	%f37, [%rd26];
	ld.global.f32 	%f38, [%rd59+12];
	fma.rn.f32 	%f66, %f37, %f38, %f36;
	add.s32 	%r37, %r37, 8;
	shl.b32 	%r27, %r17, 3;
	add.s32 	%r36, %r36, %r27;
	add.s64 	%rd59, %rd59, 32;
	setp.ne.s32 	%p3, %r37, 0;
	@%p3 bra 	$L__BB0_3;
$L__BB0_4:
	setp.eq.s32 	%p4, %r4, 0;
	@%p4 bra 	$L__BB0_12;
	and.b32  	%r12, %r17, 3;
	setp.lt.u32 	%p5, %r4, 4;
	@%p5 bra 	$L__BB0_7;
	mad.lo.s32 	%r28, %r39, %r17, %r1;
	mul.wide.s32 	%rd27, %r28, 4;
	add.s64 	%rd28, %rd2, %rd27;
	ld.global.f32 	%f40, [%rd28];
	add.s32 	%r29, %r39, %r3;
	mul.wide.u32 	%rd29, %r29, 4;
	add.s64 	%rd30, %rd1, %rd29;
	ld.global.f32 	%f41, [%rd30];
	fma.rn.f32 	%f42, %f40, %f41, %f66;
	mul.wide.s32 	%rd31, %r17, 4;
	add.s64 	%rd32, %rd28, %rd31;
	ld.global.f32 	%f43, [%rd32];
	cvt.u64.u32 	%rd33, %r3;
	cvt.u64.u32 	%rd34, %r39;
	add.s64 	%rd35, %rd34, %rd33;
	shl.b64 	%rd36, %rd35, 2;
	add.s64 	%rd37, %rd1, %rd36;
	ld.global.f32 	%f44, [%rd37+4];
	fma.rn.f32 	%f45, %f43, %f44, %f42;
	add.s64 	%rd38, %rd32, %rd31;
	ld.global.f32 	%f46, [%rd38];
	ld.global.f32 	%f47, [%rd37+8];
	fma.rn.f32 	%f48, %f46, %f47, %f45;
	add.s64 	%rd39, %rd38, %rd31;
	ld.global.f32 	%f49, [%rd39];
	ld.global.f32 	%f50, [%rd37+12];
	fma.rn.f32 	%f66, %f49, %f50, %f48;
	add.s32 	%r39, %r39, 4;
$L__BB0_7:
	setp.eq.s32 	%p6, %r12, 0;
	@%p6 bra 	$L__BB0_12;
	setp.eq.s32 	%p7, %r12, 1;
	@%p7 bra 	$L__BB0_10;
	mad.lo.s32 	%r30, %r39, %r17, %r1;
	mul.wide.s32 	%rd40, %r30, 4;
	add.s64 	%rd41, %rd2, %rd40;
	ld.global.f32 	%f52, [%rd41];
	add.s32 	%r31, %r39, %r3;
	mul.wide.u32 	%rd42, %r31, 4;
	add.s64 	%rd43, %rd1, %rd42;
	ld.global.f32 	%f53, [%rd43];
	fma.rn.f32 	%f54, %f52, %f53, %f66;
	mul.wide.s32 	%rd44, %r17, 4;
	add.s64 	%rd45, %rd41, %rd44;
	ld.global.f32 	%f55, [%rd45];
	cvt.u64.u32 	%rd46, %r3;
	cvt.u64.u32 	%rd47, %r39;
	add.s64 	%rd48, %rd47, %rd46;
	shl.b64 	%rd49, %rd48, 2;
	add.s64 	%rd50, %rd1, %rd49;
	ld.global.f32 	%f56, [%rd50+4];
	fma.rn.f32 	%f66, %f55, %f56, %f54;
	add.s32 	%r39, %r39, 2;
$L__BB0_10:
	and.b32  	%r32, %r17, 1;
	setp.eq.b32 	%p8, %r32, 1;
	not.pred 	%p9, %p8;
	@%p9 bra 	$L__BB0_12;
	mad.lo.s32 	%r33, %r39, %r17, %r1;
	mul.wide.s32 	%rd51, %r33, 4;
	add.s64 	%rd52, %rd2, %rd51;
	ld.global.f32 	%f57, [%rd52];
	add.s32 	%r34, %r39, %r3;
	mul.wide.u32 	%rd53, %r34, 4;
	add.s64 	%rd54, %rd1, %rd53;
	ld.global.f32 	%f58, [%rd54];
	fma.rn.f32 	%f66, %f57, %f58, %f66;
$L__BB0_12:
	ld.param.u64 	%rd58, [_Z12matMulKernelPfS_S_i_param_2];
	add.s32 	%r35, %r3, %r1;
	cvta.to.global.u64 	%rd55, %rd58;
	mul.wide.s32 	%rd56, %r35, 4;
	add.s64 	%rd57, %rd55, %rd56;
	st.global.f32 	[%rd57], %f66;
$L__BB0_13:
	ret;

}


// ===== COMPILED SASS (sm_100) =====

	.target	sm_100

	.elftype	@"ET_EXEC"


//--------------------- .note.nv.tkinfo           --------------------------
	.section	.note.nv.tkinfo,"",@"SHT_NOTE"
	.sectionflags	@"SHF_NOTE_NV_TKINFO"
	.tkinfo
        /*0018*/ 	.word	0x00000002
        /*0030*/ 	.string	""
        /*0030*/ 	.string	"ptxas"
        /*0030*/ 	.string	"Cuda compilation tools, release 13.0, V13.0.88"
        /*0030*/ 	.string	"Build cuda_13.0.r13.0/compiler.36424714_0"
        /*0030*/ 	.string	"-arch sm_100 -m 64 "



//--------------------- .note.nv.cuinfo           --------------------------
	.section	.note.nv.cuinfo,"",@"SHT_NOTE"
	.sectionflags	@"SHF_NOTE_NV_CUINFO"
        /*0018*/ 	.short	0x0002
        /*001a*/ 	.short	0x0064
        /*001c*/ 	.short	0x0082
	.zero		2


//--------------------- .nv.info                  --------------------------
	.section	.nv.info,"",@"SHT_CUDA_INFO"
	.align	4


	//----- nvinfo : EIATTR_REGCOUNT
	.align		4
        /*0000*/ 	.byte	0x04, 0x2f
        /*0002*/ 	.short	(.L_1 - .L_0)
	.align		4
.L_0:
        /*0004*/ 	.word	index@(_Z12matMulKernelPfS_S_i)
        /*0008*/ 	.word	0x00000020


	//----- nvinfo : EIATTR_FRAME_SIZE
	.align		4
.L_1:
        /*000c*/ 	.byte	0x04, 0x11
        /*000e*/ 	.short	(.L_3 - .L_2)
	.align		4
.L_2:
        /*0010*/ 	.word	index@(_Z12matMulKernelPfS_S_i)
        /*0014*/ 	.word	0x00000000


	//----- nvinfo : EIATTR_MIN_STACK_SIZE
	.align		4
.L_3:
        /*0018*/ 	.byte	0x04, 0x12
        /*001a*/ 	.short	(.L_5 - .L_4)
	.align		4
.L_4:
        /*001c*/ 	.word	index@(_Z12matMulKernelPfS_S_i)
        /*0020*/ 	.word	0x00000000
.L_5:


//--------------------- .nv.compat                --------------------------
	.section	.nv.compat,"",@"SHT_CUDA_COMPAT_INFO"
	.align	4
        /*0000*/ 	.byte	0x02, 0x09, 0x00, 0x00, 0x02, 0x02, 0x01, 0x00, 0x02, 0x05, 0x05, 0x00, 0x03, 0x07, 0x01, 0x01
        /*0010*/ 	.byte	0x02, 0x03, 0x00, 0x00, 0x02, 0x06, 0x01, 0x00, 0x04, 0x0b, 0x08, 0x00, 0x09, 0x00, 0x00, 0x00
        /*0020*/ 	.byte	0x00, 0x00, 0x00, 0x00


//--------------------- .nv.info._Z12matMulKernelPfS_S_i --------------------------
	.section	.nv.info._Z12matMulKernelPfS_S_i,"",@"SHT_CUDA_INFO"
	.sectionflags	@""
	.align	4


	//----- nvinfo : EIATTR_CUDA_API_VERSION
	.align		4
        /*0000*/ 	.byte	0x04, 0x37
        /*0002*/ 	.short	(.L_7 - .L_6)
.L_6:
        /*0004*/ 	.word	0x00000082


	//----- nvinfo : EIATTR_KPARAM_INFO
	.align		4
.L_7:
        /*0008*/ 	.byte	0x04, 0x17
        /*000a*/ 	.short	(.L_9 - .L_8)
.L_8:
        /*000c*/ 	.word	0x00000000
        /*0010*/ 	.short	0x0003
        /*0012*/ 	.short	0x0018
        /*0014*/ 	.byte	0x00, 0xf0, 0x11, 0x00


	//----- nvinfo : EIATTR_KPARAM_INFO
	.align		4
.L_9:
        /*0018*/ 	.byte	0x04, 0x17
        /*001a*/ 	.short	(.L_11 - .L_10)
.L_10:
        /*001c*/ 	.word	0x00000000
        /*0020*/ 	.short	0x0002
        /*0022*/ 	.short	0x0010
        /*0024*/ 	.byte	0x00, 0xf5, 0x21, 0x00


	//----- nvinfo : EIATTR_KPARAM_INFO
	.align		4
.L_11:
        /*0028*/ 	.byte	0x04, 0x17
        /*002a*/ 	.short	(.L_13 - .L_12)
.L_12:
        /*002c*/ 	.word	0x00000000
        /*0030*/ 	.short	0x0001
        /*0032*/ 	.short	0x0008
        /*0034*/ 	.byte	0x00, 0xf5, 0x21, 0x00


	//----- nvinfo : EIATTR_KPARAM_INFO
	.align		4
.L_13:
        /*0038*/ 	.byte	0x04, 0x17
        /*003a*/ 	.short	(.L_15 - .L_14)
.L_14:
        /*003c*/ 	.word	0x00000000
        /*0040*/ 	.short	0x0000
        /*0042*/ 	.short	0x0000
        /*0044*/ 	.byte	0x00, 0xf5, 0x21, 0x00


	//----- nvinfo : EIATTR_SPARSE_MMA_MASK
	.align		4
.L_15:
        /*0048*/ 	.byte	0x03, 0x50
        /*004a*/ 	.short	0x0000


	//----- nvinfo : EIATTR_MAXREG_COUNT
	.align		4
        /*004c*/ 	.byte	0x03, 0x1b
        /*004e*/ 	.short	0x00ff


	//----- nvinfo : EIATTR_MERCURY_ISA_VERSION
	.align		4
        /*0050*/ 	.byte	0x03, 0x5f
        /*0052*/ 	.short	0x0101


	//----- nvinfo : EIATTR_VRC_CTA_INIT_COUNT
	.align		4
        /*0054*/ 	.byte	0x02, 0x4a
	.zero		1
	.zero		1


	//----- nvinfo : EIATTR_EXIT_INSTR_OFFSETS
	.align		4
        /*0058*/ 	.byte	0x04, 0x1c
        /*005a*/ 	.short	(.L_17 - .L_16)


	//   ....[0]....
.L_16:
        /*005c*/ 	.word	0x000000c0


	//   ....[1]....
        /*0060*/ 	.word	0x00000890


	//----- nvinfo : EIATTR_CBANK_PARAM_SIZE
	.align		4
.L_17:
        /*0064*/ 	.byte	0x03, 0x19
        /*0066*/ 	.short	0x001c


	//----- nvinfo : EIATTR_PARAM_CBANK
	.align		4
        /*0068*/ 	.byte	0x04, 0x0a
        /*006a*/ 	.short	(.L_19 - .L_18)
	.align		4
.L_18:
        /*006c*/ 	.word	index@(.nv.constant0._Z12matMulKernelPfS_S_i)
        /*0070*/ 	.short	0x0380
        /*0072*/ 	.short	0x001c


	//----- nvinfo : EIATTR_SW_WAR
	.align		4
.L_19:
        /*0074*/ 	.byte	0x04, 0x36
        /*0076*/ 	.short	(.L_21 - .L_20)
.L_20:
        /*0078*/ 	.word	0x00000008
.L_21:


//--------------------- .nv.callgraph             --------------------------
	.section	.nv.callgraph,"",@"SHT_CUDA_CALLGRAPH"
	.align	4
	.sectionentsize	8
	.align		4
        /*0000*/ 	.word	0x00000000
	.align		4
        /*0004*/ 	.word	0xffffffff
	.align		4
        /*0008*/ 	.word	0x00000000
	.align		4
        /*000c*/ 	.word	0xfffffffe
	.align		4
        /*0010*/ 	.word	0x00000000
	.align		4
        /*0014*/ 	.word	0xfffffffd
	.align		4
        /*0018*/ 	.word	0x00000000
	.align		4
        /*001c*/ 	.word	0xfffffffc


//--------------------- .text._Z12matMulKernelPfS_S_i --------------------------
	.section	.text._Z12matMulKernelPfS_S_i,"ax",@progbits
	.align	128
        .global         _Z12matMulKernelPfS_S_i
        .type           _Z12matMulKernelPfS_S_i,@function
        .size           _Z12matMulKernelPfS_S_i,(.L_x_5 - _Z12matMulKernelPfS_S_i)
        .other          _Z12matMulKernelPfS_S_i,@"STO_CUDA_ENTRY STV_DEFAULT"
_Z12matMulKernelPfS_S_i:
.text._Z12matMulKernelPfS_S_i:
[----:B------:R-:W-:Y:S01]  /*0000*/  LDC R1, c[0x0][0x37c] ;  /* 0x0000df00ff017b82 */ /* 0x000fe20000000800 */
[----:B------:R-:W0:Y:S01]  /*0010*/  S2R R0, SR_CTAID.X ;  /* 0x0000000000007919 */ /* 0x000e220000002500 */
[----:B------:R-:W0:Y:S06]  /*0020*/  LDCU UR4, c[0x0][0x360] ;  /* 0x00006c00ff0477ac */ /* 0x000e2c0008000800 */
[----:B------:R-:W1:Y:S01]  /*0030*/  LDC R17, c[0x0][0x398] ;  /* 0x0000e600ff117b82 */ /* 0x000e620000000800 */
[----:B------:R-:W0:Y:S01]  /*0040*/  S2R R3, SR_TID.X ;  /* 0x0000000000037919 */ /* 0x000e220000002100 */
[----:B------:R-:W2:Y:S01]  /*0050*/  LDCU UR5, c[0x0][0x364] ;  /* 0x00006c80ff0577ac */ /* 0x000ea20008000800 */
[----:B------:R-:W2:Y:S01]  /*0060*/  S2R R19, SR_CTAID.Y ;  /* 0x0000000000137919 */ /* 0x000ea20000002600 */
[----:B------:R-:W2:Y:S01]  /*0070*/  S2R R2, SR_TID.Y ;  /* 0x0000000000027919 */ /* 0x000ea20000002200 */
[----:B0-----:R-:W-:-:S02]  /*0080*/  IMAD R0, R0, UR4, R3 ;  /* 0x0000000400007c24 */ /* 0x001fc4000f8e0203 */
[----:B--2---:R-:W-:-:S05]  /*0090*/  IMAD R19, R19, UR5, R2 ;  /* 0x0000000513137c24 */ /* 0x004fca000f8e0202 */
[----:B------:R-:W-:-:S04]  /*00a0*/  VIMNMX R2, PT, PT, R0, R19, !PT ;  /* 0x0000001300027248 */ /* 0x000fc80007fe0100 */
[----:B-1----:R-:W-:-:S13]  /*00b0*/  ISETP.GE.AND P0, PT, R2, R17, PT ;  /* 0x000000110200720c */ /* 0x002fda0003f06270 */
[----:B------:R-:W-:Y:S05]  /*00c0*/  @P0 EXIT ;  /* 0x000000000000094d */ /* 0x000fea0003800000 */
[----:B------:R-:W-:Y:S01]  /*00d0*/  ISETP.GE.U32.AND P0, PT, R17, 0x8, PT ;  /* 0x000000081100780c */ /* 0x000fe20003f06070 */
[----:B------:R-:W0:Y:S01]  /*00e0*/  LDCU.64 UR4, c[0x0][0x358] ;  /* 0x00006b00ff0477ac */ /* 0x000e220008000a00 */
[----:B------:R-:W-:Y:S02]  /*00f0*/  HFMA2 R22, -RZ, RZ, 0, 0 ;  /* 0x00000000ff167431 */ /* 0x000fe400000001ff */
[----:B------:R-:W-:Y:S01]  /*0100*/  IMAD R19, R19, R17, RZ ;  /* 0x0000001113137224 */ /* 0x000fe200078e02ff */
[----:B------:R-:W-:Y:S02]  /*0110*/  LOP3.LUT R26, R17, 0x7, RZ, 0xc0, !PT ;  /* 0x00000007111a7812 */ /* 0x000fe400078ec0ff */
[----:B------:R-:W-:-:S06]  /*0120*/  MOV R20, RZ ;  /* 0x000000ff00147202 */ /* 0x000fcc0000000f00 */
[----:B------:R-:W-:Y:S05]  /*0130*/  @!P0 BRA `(.L_x_0) ;  /* 0x0000000000c08947 */ /* 0x000fea0003800000 */
[----:B------:R-:W1:Y:S01]  /*0140*/  LDC.64 R2, c[0x0][0x388] ;  /* 0x0000e200ff027b82 */ /* 0x000e620000000a00 */
[----:B------:R-:W-:Y:S02]  /*0150*/  LOP3.LUT R20, R17, 0x7ffffff8, RZ, 0xc0, !PT ;  /* 0x7ffffff811147812 */ /* 0x000fe400078ec0ff */
[----:B------:R-:W-:Y:S02]  /*0160*/  MOV R22, RZ ;  /* 0x000000ff00167202 */ /* 0x000fe40000000f00 */
[----:B------:R-:W-:Y:S02]  /*0170*/  MOV R16, R0 ;  /* 0x0000000000107202 */ /* 0x000fe40000000f00 */
[----:B------:R-:W-:Y:S01]  /*0180*/  IADD3 R21, PT, PT, -R20, RZ, RZ ;  /* 0x000000ff14157210 */ /* 0x000fe20007ffe1ff */
[----:B-1----:R-:W-:-:S03]  /*0190*/  IMAD.WIDE.U32 R2, R19, 0x4, R2 ;  /* 0x0000000413027825 */ /* 0x002fc600078e0002 */
[----:B------:R-:W-:-:S04]  /*01a0*/  IADD3 R6, P0, PT, R2, 0x10, RZ ;  /* 0x0000001002067810 */ /* 0x000fc80007f1e0ff */
[----:B------:R-:W-:-:S09]  /*01b0*/  IADD3.X R3, PT, PT, RZ, R3, RZ, P0, !PT ;  /* 0x00000003ff037210 */ /* 0x000fd200007fe4ff */
.L_x_1:
[----:B------:R-:W1:Y:S01]  /*01c0*/  LDC.64 R4, c[0x0][0x380] ;  /* 0x0000e000ff047b82 */ /* 0x000e620000000a00 */
[----:B------:R-:W-:-:S05]  /*01d0*/  MOV R2, R6 ;  /* 0x0000000600027202 */ /* 0x000fca0000000f00 */
[----:B0-----:R-:W2:Y:S04]  /*01e0*/  LDG.E R18, desc[UR4][R2.64+-0x10] ;  /* 0xfffff00402127981 */ /* 0x001ea8000c1e1900 */
[----:B------:R-:W3:Y:S04]  /*01f0*/  LDG.E R25, desc[UR4][R2.64+-0xc] ;  /* 0xfffff40402197981 */ /* 0x000ee8000c1e1900 */
[----:B------:R-:W4:Y:S04]  /*0200*/  LDG.E R27, desc[UR4][R2.64+-0x8] ;  /* 0xfffff804021b7981 */ /* 0x000f28000c1e1900 */
[----:B------:R-:W5:Y:S04]  /*0210*/  LDG.E R29, desc[UR4][R2.64+-0x4] ;  /* 0xfffffc04021d7981 */ /* 0x000f68000c1e1900 */
[----:B------:R-:W5:Y:S01]  /*0220*/  LDG.E R28, desc[UR4][R2.64] ;  /* 0x00000004021c7981 */ /* 0x000f62000c1e1900 */
[----:B-1----:R-:W-:-:S05]  /*0230*/  IMAD.WIDE R4, R16, 0x4, R4 ;  /* 0x0000000410047825 */ /* 0x002fca00078e0204 */
[----:B------:R-:W2:Y:S01]  /*0240*/  LDG.E R23, desc[UR4][R4.64] ;  /* 0x0000000404177981 */ /* 0x000ea2000c1e1900 */
[----:B------:R-:W-:-:S04]  /*0250*/  IMAD.WIDE R14, R17, 0x4, R4 ;  /* 0x00000004110e7825 */ /* 0x000fc800078e0204 */
[C-C-:B------:R-:W-:Y:S01]  /*0260*/  IMAD.WIDE R6, R17.reuse, 0x8, R4.reuse ;  /* 0x0000000811067825 */ /* 0x140fe200078e0204 */
[----:B------:R0:W3:Y:S03]  /*0270*/  LDG.E R24, desc[UR4][R14.64] ;  /* 0x000000040e187981 */ /* 0x0000e6000c1e1900 */
[C-C-:B------:R-:W-:Y:S02]  /*0280*/  IMAD.WIDE R8, R17.reuse, 0xc, R4.reuse ;  /* 0x0000000c11087825 */ /* 0x140fe400078e0204 */
[----:B------:R-:W4:Y:S02]  /*0290*/  LDG.E R6, desc[UR4][R6.64] ;  /* 0x0000000406067981 */ /* 0x000f24000c1e1900 */
[C-C-:B------:R-:W-:Y:S02]  /*02a0*/  IMAD.WIDE R10, R17.reuse, 0x10, R4.reuse ;  /* 0x00000010110a7825 */ /* 0x140fe400078e0204 */
[----:B------:R-:W5:Y:S02]  /*02b0*/  LDG.E R8, desc[UR4][R8.64] ;  /* 0x0000000408087981 */ /* 0x000f64000c1e1900 */
[----:B------:R-:W-:-:S02]  /*02c0*/  IMAD.WIDE R12, R17, 0x14, R4 ;  /* 0x00000014110c7825 */ /* 0x000fc400078e0204 */
[----:B------:R-:W5:Y:S02]  /*02d0*/  LDG.E R10, desc[UR4][R10.64] ;  /* 0x000000040a0a7981 */ /* 0x000f64000c1e1900 */
[C-C-:B0-----:R-:W-:Y:S02]  /*02e0*/  IMAD.WIDE R14, R17.reuse, 0x18, R4.reuse ;  /* 0x00000018110e7825 */ /* 0x141fe400078e0204 */
[----:B------:R-:W5:Y:S02]  /*02f0*/  LDG.E R12, desc[UR4][R12.64] ;  /* 0x000000040c0c7981 */ /* 0x000f64000c1e1900 */
[----:B------:R-:W-:Y:S02]  /*0300*/  IMAD.WIDE R4, R17, 0x1c, R4 ;  /* 0x0000001c11047825 */ /* 0x000fe400078e0204 */
[----:B------:R-:W5:Y:S04]  /*0310*/  LDG.E R7, desc[UR4][R2.64+0x4] ;  /* 0x0000040402077981 */ /* 0x000f68000c1e1900 */
[----:B------:R-:W5:Y:S04]  /*0320*/  LDG.E R14, desc[UR4][R14.64] ;  /* 0x000000040e0e7981 */ /* 0x000f68000c1e1900 */
[----:B------:R-:W5:Y:S04]  /*0330*/  LDG.E R9, desc[UR4][R2.64+0x8] ;  /* 0x0000080402097981 */ /* 0x000f68000c1e1900 */
[----:B------:R-:W5:Y:S04]  /*0340*/  LDG.E R4, desc[UR4][R4.64] ;  /* 0x0000000404047981 */ /* 0x000f68000c1e1900 */
[----:B------:R0:W5:Y:S01]  /*0350*/  LDG.E R11, desc[UR4][R2.64+0xc] ;  /* 0x00000c04020b7981 */ /* 0x000162000c1e1900 */
[----:B------:R-:W-:-:S04]  /*0360*/  IADD3 R21, PT, PT, R21, 0x8, RZ ;  /* 0x0000000815157810 */ /* 0x000fc80007ffe0ff */
[----:B------:R-:W-:Y:S02]  /*0370*/  ISETP.NE.AND P0, PT, R21, RZ, PT ;  /* 0x000000ff1500720c */ /* 0x000fe40003f05270 */
[----:B------:R-:W-:Y:S01]  /*0380*/  LEA R16, R17, R16, 0x3 ;  /* 0x0000001011107211 */ /* 0x000fe200078e18ff */
[----:B--2---:R-:W-:-:S04]  /*0390*/  FFMA R23, R23, R18, R22 ;  /* 0x0000001217177223 */ /* 0x004fc80000000016 */
[----:B---3--:R-:W-:-:S04]  /*03a0*/  FFMA R23, R24, R25, R23 ;  /* 0x0000001918177223 */ /* 0x008fc80000000017 */
[----:B----4-:R-:W-:-:S04]  /*03b0*/  FFMA R23, R6, R27, R23 ;  /* 0x0000001b06177223 */ /* 0x010fc80000000017 */
[----:B-----5:R-:W-:-:S04]  /*03c0*/  FFMA R23, R8, R29, R23 ;  /* 0x0000001d08177223 */ /* 0x020fc80000000017 */
[----:B------:R-:W-:Y:S01]  /*03d0*/  FFMA R23, R10, R28, R23 ;  /* 0x0000001c0a177223 */ /* 0x000fe20000000017 */
[----:B------:R-:W-:-:S03]  /*03e0*/  IADD3 R6, P1, PT, R2, 0x20, RZ ;  /* 0x0000002002067810 */ /* 0x000fc60007f3e0ff */
[----:B------:R-:W-:Y:S01]  /*03f0*/  FFMA R7, R12, R7, R23 ;  /* 0x000000070c077223 */ /* 0x000fe20000000017 */
[----:B0-----:R-:W-:-:S03]  /*0400*/  IADD3.X R3, PT, PT, RZ, R3, RZ, P1, !PT ;  /* 0x00000003ff037210 */ /* 0x001fc60000ffe4ff */
[----:B------:R-:W-:-:S04]  /*0410*/  FFMA R7, R14, R9, R7 ;  /* 0x000000090e077223 */ /* 0x000fc80000000007 */
[----:B------:R-:W-:Y:S01]  /*0420*/  FFMA R22, R4, R11, R7 ;  /* 0x0000000b04167223 */ /* 0x000fe20000000007 */
[----:B------:R-:W-:Y:S06]  /*0430*/  @P0 BRA `(.L_x_1) ;  /* 0xfffffffc00600947 */ /* 0x000fec000383ffff */
.L_x_0:
[----:B------:R-:W-:-:S13]  /*0440*/  ISETP.NE.AND P0, PT, R26, RZ, PT ;  /* 0x000000ff1a00720c */ /* 0x000fda0003f05270 */
[----:B------:R-:W-:Y:S05]  /*0450*/  @!P0 BRA `(.L_x_2) ;  /* 0x0000000000fc8947 */ /* 0x000fea0003800000 */
[----:B------:R-:W-:Y:S02]  /*0460*/  ISETP.GE.U32.AND P1, PT, R26, 0x4, PT ;  /* 0x000000041a00780c */ /* 0x000fe40003f26070 */
[----:B------:R-:W-:-:S04]  /*0470*/  LOP3.LUT R14, R17, 0x3, RZ, 0xc0, !PT ;  /* 0x00000003110e7812 */ /* 0x000fc800078ec0ff */
[----:B------:R-:W-:-:S07]  /*0480*/  ISETP.NE.AND P0, PT, R14, RZ, PT ;  /* 0x000000ff0e00720c */ /* 0x000fce0003f05270 */
[----:B------:R-:W-:Y:S06]  /*0490*/  @!P1 BRA `(.L_x_3) ;  /* 0x00000000006c9947 */ /* 0x000fec0003800000 */
[----:B------:R-:W1:Y:S01]  /*04a0*/  LDC.64 R6, c[0x0][0x380] ;  /* 0x0000e000ff067b82 */ /* 0x000e620000000a00 */
[----:B------:R-:W2:Y:S01]  /*04b0*/  LDCU.64 UR6, c[0x0][0x388] ;  /* 0x00007100ff0677ac */ /* 0x000ea20008000a00 */
[----:B------:R-:W-:Y:S01]  /*04c0*/  IMAD R3, R20, R17, R0 ;  /* 0x0000001114037224 */ /* 0x000fe200078e0200 */
[----:B------:R-:W-:-:S05]  /*04d0*/  IADD3 R5, PT, PT, R19, R20, RZ ;  /* 0x0000001413057210 */ /* 0x000fca0007ffe0ff */
[----:B------:R-:W3:Y:S01]  /*04e0*/  LDC.64 R10, c[0x0][0x388] ;  /* 0x0000e200ff0a7b82 */ /* 0x000ee20000000a00 */
[----:B-1----:R-:W-:Y:S01]  /*04f0*/  IMAD.WIDE R6, R3, 0x4, R6 ;  /* 0x0000000403067825 */ /* 0x002fe200078e0206 */
[----:B------:R-:W-:-:S04]  /*0500*/  IADD3 R3, P1, PT, R19, R20, RZ ;  /* 0x0000001413037210 */ /* 0x000fc80007f3e0ff */
[----:B------:R-:W-:Y:S01]  /*0510*/  IADD3.X R4, PT, PT, RZ, RZ, RZ, P1, !PT ;  /* 0x000000ffff047210 */ /* 0x000fe20000ffe4ff */
[----:B------:R-:W-:Y:S01]  /*0520*/  IMAD.WIDE R8, R17, 0x4, R6 ;  /* 0x0000000411087825 */ /* 0x000fe200078e0206 */
[----:B--2---:R-:W-:Y:S01]  /*0530*/  LEA R2, P1, R3, UR6, 0x2 ;  /* 0x0000000603027c11 */ /* 0x004fe2000f8210ff */
[----:B0-----:R-:W2:Y:S02]  /*0540*/  LDG.E R7, desc[UR4][R6.64] ;  /* 0x0000000406077981 */ /* 0x001ea4000c1e1900 */
[----:B---3--:R-:W-:Y:S01]  /*0550*/  IMAD.WIDE.U32 R10, R5, 0x4, R10 ;  /* 0x00000004050a7825 */ /* 0x008fe200078e000a */
[----:B------:R-:W-:-:S03]  /*0560*/  LEA.HI.X R3, R3, UR7, R4, 0x2, P1 ;  /* 0x0000000703037c11 */ /* 0x000fc600088f1404 */
[C---:B------:R-:W-:Y:S02]  /*0570*/  IMAD.WIDE R12, R17.reuse, 0x4, R8 ;  /* 0x00000004110c7825 */ /* 0x040fe400078e0208 */
[----:B------:R-:W2:Y:S04]  /*0580*/  LDG.E R10, desc[UR4][R10.64] ;  /* 0x000000040a0a7981 */ /* 0x000ea8000c1e1900 */
[----:B------:R-:W3:Y:S01]  /*0590*/  LDG.E R9, desc[UR4][R8.64] ;  /* 0x0000000408097981 */ /* 0x000ee2000c1e1900 */
[----:B------:R-:W-:-:S03]  /*05a0*/  IMAD.WIDE R4, R17, 0x4, R12 ;  /* 0x0000000411047825 */ /* 0x000fc600078e020c */
[----:B------:R-:W3:Y:S04]  /*05b0*/  LDG.E R15, desc[UR4][R2.64+0x4] ;  /* 0x00000404020f7981 */ /* 0x000ee8000c1e1900 */
[----:B------:R-:W4:Y:S04]  /*05c0*/  LDG.E R16, desc[UR4][R12.64] ;  /* 0x000000040c107981 */ /* 0x000f28000c1e1900 */
[----:B------:R-:W4:Y:S04]  /*05d0*/  LDG.E R18, desc[UR4][R2.64+0x8] ;  /* 0x0000080402127981 */ /* 0x000f28000c1e1900 */
[----:B------:R-:W5:Y:S04]  /*05e0*/  LDG.E R21, desc[UR4][R2.64+0xc] ;  /* 0x00000c0402157981 */ /* 0x000f68000c1e1900 */
[----:B------:R-:W5:Y:S01]  /*05f0*/  LDG.E R4, desc[UR4][R4.64] ;  /* 0x0000000404047981 */ /* 0x000f62000c1e1900 */
[----:B------:R-:W-:Y:S01]  /*0600*/  IADD3 R20, PT, PT, R20, 0x4, RZ ;  /* 0x0000000414147810 */ /* 0x000fe20007ffe0ff */
[----:B--2---:R-:W-:-:S04]  /*0610*/  FFMA R22, R7, R10, R22 ;  /* 0x0000000a07167223 */ /* 0x004fc80000000016 */
[----:B---3--:R-:W-:-:S04]  /*0620*/  FFMA R15, R9, R15, R22 ;  /* 0x0000000f090f7223 */ /* 0x008fc80000000016 */
[----:B----4-:R-:W-:-:S04]  /*0630*/  FFMA R15, R16, R18, R15 ;  /* 0x00000012100f7223 */ /* 0x010fc8000000000f */
[----:B-----5:R-:W-:-:S07]  /*0640*/  FFMA R22, R4, R21, R15 ;  /* 0x0000001504167223 */ /* 0x020fce000000000f */
.L_x_3:
[----:B------:R-:W-:Y:S05]  /*0650*/  @!P0 BRA `(.L_x_2) ;  /* 0x00000000007c8947 */ /* 0x000fea0003800000 */
[----:B------:R-:W-:Y:S01]  /*0660*/  ISETP.NE.AND P1, PT, R14, 0x1, PT ;  /* 0x000000010e00780c */ /* 0x000fe20003f25270 */
[----:B------:R-:W1:Y:S01]  /*0670*/  LDC.64 R10, c[0x0][0x388] ;  /* 0x0000e200ff0a7b82 */ /* 0x000e620000000a00 */
[----:B------:R-:W-:-:S04]  /*0680*/  LOP3.LUT R12, R17, 0x1, RZ, 0xc0, !PT ;  /* 0x00000001110c7812 */ /* 0x000fc800078ec0ff */
[----:B------:R-:W-:-:S03]  /*0690*/  ISETP.NE.U32.AND P0, PT, R12, 0x1, PT ;  /* 0x000000010c00780c */ /* 0x000fc60003f05070 */
[----:B------:R-:W2:Y:S04]  /*06a0*/  LDC.64 R8, c[0x0][0x380] ;  /* 0x0000e000ff087b82 */ /* 0x000ea80000000a00 */
[CC--:B------:R-:W-:Y:S02]  /*06b0*/  @P1 IADD3 R13, PT, PT, R19.reuse, R20.reuse, RZ ;  /* 0x00000014130d1210 */ /* 0x0c0fe40007ffe0ff */
[----:B------:R-:W-:Y:S02]  /*06c0*/  @P1 IADD3 R12, P2, PT, R19, R20, RZ ;  /* 0x00000014130c1210 */ /* 0x000fe40007f5e0ff */
[----:B------:R-:W3:Y:S02]  /*06d0*/  @P1 LDC.64 R6, c[0x0][0x388] ;  /* 0x0000e200ff061b82 */ /* 0x000ee40000000a00 */
[----:B------:R-:W-:-:S06]  /*06e0*/  @P1 IADD3.X R14, PT, PT, RZ, RZ, RZ, P2, !PT ;  /* 0x000000ffff0e1210 */ /* 0x000fcc00017fe4ff */
[----:B------:R-:W4:Y:S01]  /*06f0*/  LDC.64 R4, c[0x0][0x380] ;  /* 0x0000e000ff047b82 */ /* 0x000f220000000a00 */
[----:B-1----:R-:W-:-:S04]  /*0700*/  @P1 IMAD.WIDE.U32 R10, R13, 0x4, R10 ;  /* 0x000000040d0a1825 */ /* 0x002fc800078e000a */
[CC--:B------:R-:W-:Y:S01]  /*0710*/  @P1 IMAD R13, R20.reuse, R17.reuse, R0 ;  /* 0x00000011140d1224 */ /* 0x0c0fe200078e0200 */
[----:B------:R-:W-:Y:S01]  /*0720*/  @P1 IADD3 R20, PT, PT, R20, 0x2, RZ ;  /* 0x0000000214141810 */ /* 0x000fe20007ffe0ff */
[----:B0-----:R-:W5:Y:S01]  /*0730*/  @P1 LDG.E R10, desc[UR4][R10.64] ;  /* 0x000000040a0a1981 */ /* 0x001f62000c1e1900 */
[----:B------:R-:W0:Y:S01]  /*0740*/  LDC.64 R2, c[0x0][0x388] ;  /* 0x0000e200ff027b82 */ /* 0x000e220000000a00 */
[----:B--2---:R-:W-:Y:S01]  /*0750*/  @P1 IMAD.WIDE R8, R13, 0x4, R8 ;  /* 0x000000040d081825 */ /* 0x004fe200078e0208 */
[----:B------:R-:W-:Y:S02]  /*0760*/  @!P0 IADD3 R21, PT, PT, R19, R20, RZ ;  /* 0x0000001413158210 */ /* 0x000fe40007ffe0ff */
[----:B---3--:R-:W-:Y:S01]  /*0770*/  @P1 LEA R6, P2, R12, R6, 0x2 ;  /* 0x000000060c061211 */ /* 0x008fe200078410ff */
[----:B------:R-:W-:Y:S01]  /*0780*/  @!P0 IMAD R15, R20, R17, R0 ;  /* 0x00000011140f8224 */ /* 0x000fe200078e0200 */
[----:B------:R-:W5:Y:S02]  /*0790*/  @P1 LDG.E R23, desc[UR4][R8.64] ;  /* 0x0000000408171981 */ /* 0x000f64000c1e1900 */
[----:B------:R-:W-:Y:S01]  /*07a0*/  @P1 LEA.HI.X R7, R12, R7, R14, 0x2, P2 ;  /* 0x000000070c071211 */ /* 0x000fe200010f140e */
[----:B------:R-:W-:-:S04]  /*07b0*/  @P1 IMAD.WIDE R12, R17, 0x4, R8 ;  /* 0x00000004110c1825 */ /* 0x000fc800078e0208 */
[----:B----4-:R-:W-:Y:S01]  /*07c0*/  @!P0 IMAD.WIDE R4, R15, 0x4, R4 ;  /* 0x000000040f048825 */ /* 0x010fe200078e0204 */
[----:B------:R-:W2:Y:S04]  /*07d0*/  @P1 LDG.E R6, desc[UR4][R6.64+0x4] ;  /* 0x0000040406061981 */ /* 0x000ea8000c1e1900 */
[----:B------:R-:W2:Y:S01]  /*07e0*/  @P1 LDG.E R13, desc[UR4][R12.64] ;  /* 0x000000040c0d1981 */ /* 0x000ea2000c1e1900 */
[----:B0-----:R-:W-:-:S03]  /*07f0*/  @!P0 IMAD.WIDE.U32 R2, R21, 0x4, R2 ;  /* 0x0000000415028825 */ /* 0x001fc600078e0002 */
[----:B------:R-:W3:Y:S04]  /*0800*/  @!P0 LDG.E R5, desc[UR4][R4.64] ;  /* 0x0000000404058981 */ /* 0x000ee8000c1e1900 */
[----:B------:R-:W3:Y:S01]  /*0810*/  @!P0 LDG.E R2, desc[UR4][R2.64] ;  /* 0x0000000402028981 */ /* 0x000ee2000c1e1900 */
[----:B-----5:R-:W-:-:S04]  /*0820*/  @P1 FFMA R10, R23, R10, R22 ;  /* 0x0000000a170a1223 */ /* 0x020fc80000000016 */
[----:B--2---:R-:W-:-:S04]  /*0830*/  @P1 FFMA R22, R13, R6, R10 ;  /* 0x000000060d161223 */ /* 0x004fc8000000000a */
[----:B---3--:R-:W-:-:S07]  /*0840*/  @!P0 FFMA R22, R5, R2, R22 ;  /* 0x0000000205168223 */ /* 0x008fce0000000016 */
.L_x_2:
[----:B------:R-:W1:Y:S01]  /*0850*/  LDC.64 R2, c[0x0][0x390] ;  /* 0x0000e400ff027b82 */ /* 0x000e620000000a00 */
[----:B------:R-:W-:-:S05]  /*0860*/  IADD3 R19, PT, PT, R0, R19, RZ ;  /* 0x0000001300137210 */ /* 0x000fca0007ffe0ff */
[----:B-1----:R-:W-:-:S05]  /*0870*/  IMAD.WIDE R2, R19, 0x4, R2 ;  /* 0x0000000413027825 */ /* 0x002fca00078e0202 */
[----:B0-----:R-:W-:Y:S01]  /*0880*/  STG.E desc[UR4][R2.64], R22 ;  /* 0x0000001602007986 */ /* 0x001fe2000c101904 */
[----:B------:R-:W-:Y:S05]  /*0890*/  EXIT ;  /* 0x000000000000794d */ /* 0x000fea0003800000 */
.L_x_4:
[----:B------:R-:W-:-:S00]  /*08a0*/  BRA `(.L_x_4) ;  /* 0xfffffffc00fc7947 */ /* 0x000fc0000383ffff */
[----:B------:R-:W-:-:S00]  /*08b0*/  NOP ;  /* 0x0000000000007918 */ /* 0x000fc00000000000 */
        /* <DEDUP_REMOVED lines=12> */
.L_x_5:


//--------------------- .nv.shared.reserved.0     --------------------------
	.section	.nv.shared.reserved.0,"aw",@nobits
	.weak		__nv_reservedSMEM_offset_0_alias
	.size		__nv_reservedSMEM_offset_0_alias, 0, 64
	.other		__nv_reservedSMEM_offset_0_alias,@"STO_CUDA_RESERVED_SHARED STV_DEFAULT"
__nv_reservedSMEM_offset_0_alias:
	.zero		0
	.zero		64


//--------------------- .nv.constant0._Z12matMulKernelPfS_S_i --------------------------
	.section	.nv.constant0._Z12matMulKernelPfS_S_i,"a",@progbits
	.sectionflags	@""
	.align	4
.nv.constant0._Z12matMulKernelPfS_S_i:
	.zero		924


//--------------------- SYMBOLS --------------------------

	.type		.nv.reservedSmem.offset0,@object
	.size		.nv.reservedSmem.offset0,0x4
